//
// Generated by NVIDIA NVVM Compiler
//
// Compiler Build ID: CL-36424714
// Cuda compilation tools, release 13.0, V13.0.88
// Based on NVVM 20.0.0
//

.version 9.0
.target sm_100
.address_size 64

	// .globl	_Z22assignPointstoCentroidPKdS0_i

.visible .entry _Z22assignPointstoCentroidPKdS0_i(
	.param .u64 .ptr .align 1 _Z22assignPointstoCentroidPKdS0_i_param_0,
	.param .u64 .ptr .align 1 _Z22assignPointstoCentroidPKdS0_i_param_1,
	.param .u32 _Z22assignPointstoCentroidPKdS0_i_param_2
)
{


	ret;

}


// ===== COMPILED SASS (sm_100) =====

	.target	sm_100

	.elftype	@"ET_EXEC"


//--------------------- .note.nv.tkinfo           --------------------------
	.section	.note.nv.tkinfo,"",@"SHT_NOTE"
	.sectionflags	@"SHF_NOTE_NV_TKINFO"
	.tkinfo
        /*0018*/ 	.word	0x00000002
        /*0030*/ 	.string	""
        /*0030*/ 	.string	"ptxas"
        /*0030*/ 	.string	"Cuda compilation tools, release 13.0, V13.0.88"
        /*0030*/ 	.string	"Build cuda_13.0.r13.0/compiler.36424714_0"
        /*0030*/ 	.string	"-arch sm_100 -m 64 "



//--------------------- .note.nv.cuinfo           --------------------------
	.section	.note.nv.cuinfo,"",@"SHT_NOTE"
	.sectionflags	@"SHF_NOTE_NV_CUINFO"
        /*0018*/ 	.short	0x0002
        /*001a*/ 	.short	0x0064
        /*001c*/ 	.short	0x0082
	.zero		2


//--------------------- .nv.info                  --------------------------
	.section	.nv.info,"",@"SHT_CUDA_INFO"
	.align	4


	//----- nvinfo : EIATTR_REGCOUNT
	.align		4
        /*0000*/ 	.byte	0x04, 0x2f
        /*0002*/ 	.short	(.L_1 - .L_0)
	.align		4
.L_0:
        /*0004*/ 	.word	index@(_Z22assignPointstoCentroidPKdS0_i)
        /*0008*/ 	.word	0x00000004


	//----- nvinfo : EIATTR_FRAME_SIZE
	.align		4
.L_1:
        /*000c*/ 	.byte	0x04, 0x11
        /*000e*/ 	.short	(.L_3 - .L_2)
	.align		4
.L_2:
        /*0010*/ 	.word	index@(_Z22assignPointstoCentroidPKdS0_i)
        /*0014*/ 	.word	0x00000000


	//----- nvinfo : EIATTR_MIN_STACK_SIZE
	.align		4
.L_3:
        /*0018*/ 	.byte	0x04, 0x12
        /*001a*/ 	.short	(.L_5 - .L_4)
	.align		4
.L_4:
        /*001c*/ 	.word	index@(_Z22assignPointstoCentroidPKdS0_i)
        /*0020*/ 	.word	0x00000000
.L_5:


//--------------------- .nv.compat                --------------------------
	.section	.nv.compat,"",@"SHT_CUDA_COMPAT_INFO"
	.align	4
        /*0000*/ 	.byte	0x02, 0x09, 0x00, 0x00, 0x02, 0x02, 0x01, 0x00, 0x02, 0x05, 0x05, 0x00, 0x03, 0x07, 0x01, 0x01
        /*0010*/ 	.byte	0x02, 0x03, 0x00, 0x00, 0x02, 0x06, 0x01, 0x00, 0x04, 0x0b, 0x08, 0x00, 0x09, 0x00, 0x00, 0x00
        /*0020*/ 	.byte	0x00, 0x00, 0x00, 0x00


//--------------------- .nv.info._Z22assignPointstoCentroidPKdS0_i --------------------------
	.section	.nv.info._Z22assignPointstoCentroidPKdS0_i,"",@"SHT_CUDA_INFO"
	.sectionflags	@""
	.align	4


	//----- nvinfo : EIATTR_CUDA_API_VERSION
	.align		4
        /*0000*/ 	.byte	0x04, 0x37
        /*0002*/ 	.short	(.L_7 - .L_6)
.L_6:
        /*0004*/ 	.word	0x00000082


	//----- nvinfo : EIATTR_KPARAM_INFO
	.align		4
.L_7:
        /*0008*/ 	.byte	0x04, 0x17
        /*000a*/ 	.short	(.L_9 - .L_8)
.L_8:
        /*000c*/ 	.word	0x00000000
        /*0010*/ 	.short	0x0002
        /*0012*/ 	.short	0x0010
        /*0014*/ 	.byte	0x00, 0xf0, 0x11, 0x00


	//----- nvinfo : EIATTR_KPARAM_INFO
	.align		4
.L_9:
        /*0018*/ 	.byte	0x04, 0x17
        /*001a*/ 	.short	(.L_11 - .L_10)
.L_10:
        /*001c*/ 	.word	0x00000000
        /*0020*/ 	.short	0x0001
        /*0022*/ 	.short	0x0008
        /*0024*/ 	.byte	0x00, 0xf5, 0x21, 0x00


	//----- nvinfo : EIATTR_KPARAM_INFO
	.align		4
.L_11:
        /*0028*/ 	.byte	0x04, 0x17
        /*002a*/ 	.short	(.L_13 - .L_12)
.L_12:
        /*002c*/ 	.word	0x00000000
        /*0030*/ 	.short	0x0000
        /*0032*/ 	.short	0x0000
        /*0034*/ 	.byte	0x00, 0xf5, 0x21, 0x00


	//----- nvinfo : EIATTR_SPARSE_MMA_MASK
	.align		4
.L_13:
        /*0038*/ 	.byte	0x03, 0x50
        /*003a*/ 	.short	0x0000


	//----- nvinfo : EIATTR_MAXREG_COUNT
	.align		4
        /*003c*/ 	.byte	0x03, 0x1b
        /*003e*/ 	.short	0x00ff


	//----- nvinfo : EIATTR_MERCURY_ISA_VERSION
	.align		4
        /*0040*/ 	.byte	0x03, 0x5f
        /*0042*/ 	.short	0x0101


	//----- nvinfo : EIATTR_VRC_CTA_INIT_COUNT
	.align		4
        /*0044*/ 	.byte	0x02, 0x4a
	.zero		1
	.zero		1


	//----- nvinfo : EIATTR_EXIT_INSTR_OFFSETS
	.align		4
        /*0048*/ 	.byte	0x04, 0x1c
        /*004a*/ 	.short	(.L_15 - .L_14)


	//   ....[0]....
.L_14:
        /*004c*/ 	.word	0x00000010


	//----- nvinfo : EIATTR_CBANK_PARAM_SIZE
	.align		4
.L_15:
        /*0050*/ 	.byte	0x03, 0x19
        /*0052*/ 	.short	0x0014


	//----- nvinfo : EIATTR_PARAM_CBANK
	.align		4
        /*0054*/ 	.byte	0x04, 0x0a
        /*0056*/ 	.short	(.L_17 - .L_16)
	.align		4
.L_16:
        /*0058*/ 	.word	index@(.nv.constant0._Z22assignPointstoCentroidPKdS0_i)
        /*005c*/ 	.short	0x0380
        /*005e*/ 	.short	0x0014


	//----- nvinfo : EIATTR_SW_WAR
	.align		4
.L_17:
        /*0060*/ 	.byte	0x04, 0x36
        /*0062*/ 	.short	(.L_19 - .L_18)
.L_18:
        /*0064*/ 	.word	0x00000008
.L_19:


//--------------------- .nv.callgraph             --------------------------
	.section	.nv.callgraph,"",@"SHT_CUDA_CALLGRAPH"
	.align	4
	.sectionentsize	8
	.align		4
        /*0000*/ 	.word	0x00000000
	.align		4
        /*0004*/ 	.word	0xffffffff
	.align		4
        /*0008*/ 	.word	0x00000000
	.align		4
        /*000c*/ 	.word	0xfffffffe
	.align		4
        /*0010*/ 	.word	0x00000000
	.align		4
        /*0014*/ 	.word	0xfffffffd
	.align		4
        /*0018*/ 	.word	0x00000000
	.align		4
        /*001c*/ 	.word	0xfffffffc


//--------------------- .text._Z22assignPointstoCentroidPKdS0_i --------------------------
	.section	.text._Z22assignPointstoCentroidPKdS0_i,"ax",@progbits
	.align	128
        .global         _Z22assignPointstoCentroidPKdS0_i
        .type           _Z22assignPointstoCentroidPKdS0_i,@function
        .size           _Z22assignPointstoCentroidPKdS0_i,(.L_x_1 - _Z22assignPointstoCentroidPKdS0_i)
        .other          _Z22assignPointstoCentroidPKdS0_i,@"STO_CUDA_ENTRY STV_DEFAULT"
_Z22assignPointstoCentroidPKdS0_i:
.text._Z22assignPointstoCentroidPKdS0_i:
[----:B------:R-:W-:Y:S01]  /*0000*/  LDC R1, c[0x0][0x37c] ;  /* 0x0000df00ff017b82 */ /* 0x000fe20000000800 */
[----:B------:R-:W-:Y:S05]  /*0010*/  EXIT ;  /* 0x000000000000794d */ /* 0x000fea0003800000 */
.L_x_0:
[----:B------:R-:W-:-:S00]  /*0020*/  BRA `(.L_x_0) ;  /* 0xfffffffc00fc7947 */ /* 0x000fc0000383ffff */
[----:B------:R-:W-:-:S00]  /*0030*/  NOP ;  /* 0x0000000000007918 */ /* 0x000fc00000000000 */
        /* <DEDUP_REMOVED lines=12> */
.L_x_1:


//--------------------- .nv.shared.reserved.0     --------------------------
	.section	.nv.shared.reserved.0,"aw",@nobits
	.weak		__nv_reservedSMEM_offset_0_alias
	.size		__nv_reservedSMEM_offset_0_alias, 0, 64
	.other		__nv_reservedSMEM_offset_0_alias,@"STO_CUDA_RESERVED_SHARED STV_DEFAULT"
__nv_reservedSMEM_offset_0_alias:
	.zero		0
	.zero		64


//--------------------- .nv.constant0._Z22assignPointstoCentroidPKdS0_i --------------------------
	.section	.nv.constant0._Z22assignPointstoCentroidPKdS0_i,"a",@progbits
	.sectionflags	@""
	.align	4
.nv.constant0._Z22assignPointstoCentroidPKdS0_i:
	.zero		916


//--------------------- SYMBOLS --------------------------

	.type		.nv.reservedSmem.offset0,@object
	.size		.nv.reservedSmem.offset0,0x4
